	.headerflags	@"EF_CUDA_TEXMODE_UNIFIED EF_CUDA_64BIT_ADDRESS EF_CUDA_ACCELERATORS EF_CUDA_SM90 EF_CUDA_VIRTUAL_SM(EF_CUDA_SM90)"
	.elftype	@"ET_EXEC"


//--------------------- .nv.info                  --------------------------
	.section	.nv.info,"",@"SHT_CUDA_INFO"
	.align	4


	//----- nvinfo : EIATTR_REGCOUNT
	.align		4
        /*0000*/ 	.byte	0x04, 0x2f
        /*0002*/ 	.short	(.L_3 - .L_2)
	.align		4
.L_2:
        /*0004*/ 	.word	index@(triton_poi_fused__native_batch_norm_legit_no_training_convolution_hardtanh_9)
        /*0008*/ 	.word	0x00000013


	//----- nvinfo : EIATTR_MIN_STACK_SIZE
	.align		4
.L_3:
        /*000c*/ 	.byte	0x04, 0x12
        /*000e*/ 	.short	(.L_5 - .L_4)
	.align		4
.L_4:
        /*0010*/ 	.word	index@(triton_poi_fused__native_batch_norm_legit_no_training_convolution_hardtanh_9)
        /*0014*/ 	.word	0x00000000


	//----- nvinfo : EIATTR_FRAME_SIZE
	.align		4
.L_5:
        /*0018*/ 	.byte	0x04, 0x11
        /*001a*/ 	.short	(.L_7 - .L_6)
	.align		4
.L_6:
        /*001c*/ 	.word	index@(triton_poi_fused__native_batch_norm_legit_no_training_convolution_hardtanh_9)
        /*0020*/ 	.word	0x00000000


	//----- nvinfo : EIATTR_MIN_STACK_SIZE
	.align		4
.L_7:
        /*0024*/ 	.byte	0x04, 0x12
        /*0026*/ 	.short	(.L_9 - .L_8)
	.align		4
.L_8:
        /*0028*/ 	.word	index@(triton_poi_fused__native_batch_norm_legit_no_training_convolution_hardtanh_9)
        /*002c*/ 	.word	0x00000000
.L_9:


//--------------------- .nv.info.triton_poi_fused__native_batch_norm_legit_no_training_convolution_hardtanh_9 --------------------------
	.section	.nv.info.triton_poi_fused__native_batch_norm_legit_no_training_convolution_hardtanh_9,"",@"SHT_CUDA_INFO"
	.sectionflags	@""
	.align	4


	//----- nvinfo : EIATTR_CUDA_API_VERSION
	.align		4
        /*0000*/ 	.byte	0x04, 0x37
        /*0002*/ 	.short	(.L_11 - .L_10)
.L_10:
        /*0004*/ 	.word	0x0000007c


	//----- nvinfo : EIATTR_KPARAM_INFO
	.align		4
.L_11:
        /*0008*/ 	.byte	0x04, 0x17
        /*000a*/ 	.short	(.L_13 - .L_12)
.L_12:
        /*000c*/ 	.word	0x00000000
        /*0010*/ 	.short	0x0007
        /*0012*/ 	.short	0x0038
        /*0014*/ 	.byte	0x00, 0xf0, 0x11, 0x00


	//----- nvinfo : EIATTR_KPARAM_INFO
	.align		4
.L_13:
        /*0018*/ 	.byte	0x04, 0x17
        /*001a*/ 	.short	(.L_15 - .L_14)
.L_14:
        /*001c*/ 	.word	0x00000000
        /*0020*/ 	.short	0x0006
        /*0022*/ 	.short	0x0030
        /*0024*/ 	.byte	0x00, 0xf4, 0x21, 0x00


	//----- nvinfo : EIATTR_KPARAM_INFO
	.align		4
.L_15:
        /*0028*/ 	.byte	0x04, 0x17
        /*002a*/ 	.short	(.L_17 - .L_16)
.L_16:
        /*002c*/ 	.word	0x00000000
        /*0030*/ 	.short	0x0005
        /*0032*/ 	.short	0x0028
        /*0034*/ 	.byte	0x00, 0xf4, 0x21, 0x00


	//----- nvinfo : EIATTR_KPARAM_INFO
	.align		4
.L_17:
        /*0038*/ 	.byte	0x04, 0x17
        /*003a*/ 	.short	(.L_19 - .L_18)
.L_18:
        /*003c*/ 	.word	0x00000000
        /*0040*/ 	.short	0x0004
        /*0042*/ 	.short	0x0020
        /*0044*/ 	.byte	0x00, 0xf4, 0x21, 0x00


	//----- nvinfo : EIATTR_KPARAM_INFO
	.align		4
.L_19:
        /*0048*/ 	.byte	0x04, 0x17
        /*004a*/ 	.short	(.L_21 - .L_20)
.L_20:
        /*004c*/ 	.word	0x00000000
        /*0050*/ 	.short	0x0003
        /*0052*/ 	.short	0x0018
        /*0054*/ 	.byte	0x00, 0xf4, 0x21, 0x00


	//----- nvinfo : EIATTR_KPARAM_INFO
	.align		4
.L_21:
        /*0058*/ 	.byte	0x04, 0x17
        /*005a*/ 	.short	(.L_23 - .L_22)
.L_22:
        /*005c*/ 	.word	0x00000000
        /*0060*/ 	.short	0x0002
        /*0062*/ 	.short	0x0010
        /*0064*/ 	.byte	0x00, 0xf4, 0x21, 0x00


	//----- nvinfo : EIATTR_KPARAM_INFO
	.align		4
.L_23:
        /*0068*/ 	.byte	0x04, 0x17
        /*006a*/ 	.short	(.L_25 - .L_24)
.L_24:
        /*006c*/ 	.word	0x00000000
        /*0070*/ 	.short	0x0001
        /*0072*/ 	.short	0x0008
        /*0074*/ 	.byte	0x00, 0xf4, 0x21, 0x00


	//----- nvinfo : EIATTR_KPARAM_INFO
	.align		4
.L_25:
        /*0078*/ 	.byte	0x04, 0x17
        /*007a*/ 	.short	(.L_27 - .L_26)
.L_26:
        /*007c*/ 	.word	0x00000000
        /*0080*/ 	.short	0x0000
        /*0082*/ 	.short	0x0000
        /*0084*/ 	.byte	0x00, 0xf4, 0x21, 0x00


	//----- nvinfo : EIATTR_SPARSE_MMA_MASK
	.align		4
.L_27:
        /*0088*/ 	.byte	0x03, 0x50
        /*008a*/ 	.short	0x0000


	//----- nvinfo : EIATTR_MAXREG_COUNT
	.align		4
        /*008c*/ 	.byte	0x03, 0x1b
        /*008e*/ 	.short	0x00ff


	//----- nvinfo : EIATTR_EXIT_INSTR_OFFSETS
	.align		4
        /*0090*/ 	.byte	0x04, 0x1c
        /*0092*/ 	.short	(.L_29 - .L_28)


	//   ....[0]....
.L_28:
        /*0094*/ 	.word	0x00000380


	//----- nvinfo : EIATTR_REQNTID
	.align		4
.L_29:
        /*0098*/ 	.byte	0x04, 0x10
        /*009a*/ 	.short	(.L_31 - .L_30)
.L_30:
        /*009c*/ 	.word	0x00000080
        /*00a0*/ 	.word	0x00000001
        /*00a4*/ 	.word	0x00000001


	//----- nvinfo : EIATTR_CBANK_PARAM_SIZE
	.align		4
.L_31:
        /*00a8*/ 	.byte	0x03, 0x19
        /*00aa*/ 	.short	0x003c


	//----- nvinfo : EIATTR_PARAM_CBANK
	.align		4
        /*00ac*/ 	.byte	0x04, 0x0a
        /*00ae*/ 	.short	(.L_33 - .L_32)
	.align		4
.L_32:
        /*00b0*/ 	.word	index@(.nv.constant0.triton_poi_fused__native_batch_norm_legit_no_training_convolution_hardtanh_9)
        /*00b4*/ 	.short	0x0210
        /*00b6*/ 	.short	0x003c


	//----- nvinfo : EIATTR_SW_WAR
	.align		4
.L_33:
        /*00b8*/ 	.byte	0x04, 0x36
        /*00ba*/ 	.short	(.L_35 - .L_34)
.L_34:
        /*00bc*/ 	.word	0x00000008
.L_35:


//--------------------- .nv.callgraph             --------------------------
	.section	.nv.callgraph,"",@"SHT_CUDA_CALLGRAPH"
	.align	4
	.sectionentsize	8
	.align		4
        /*0000*/ 	.word	0x00000000
	.align		4
        /*0004*/ 	.word	0xffffffff
	.align		4
        /*0008*/ 	.word	0x00000000
	.align		4
        /*000c*/ 	.word	0xfffffffe
	.align		4
        /*0010*/ 	.word	0x00000000
	.align		4
        /*0014*/ 	.word	0xfffffffd
	.align		4
        /*0018*/ 	.word	0x00000000
	.align		4
        /*001c*/ 	.word	0xfffffffc


//--------------------- .nv.constant4             --------------------------
	.section	.nv.constant4,"a",@progbits
	.align	8
	.align		8
.nv.constant4:
        /*0000*/ 	.dword	_$_str
	.align		8
        /*0008*/ 	.dword	_$_str_$_2


//--------------------- .text.triton_poi_fused__native_batch_norm_legit_no_training_convolution_hardtanh_9 --------------------------
	.section	.text.triton_poi_fused__native_batch_norm_legit_no_training_convolution_hardtanh_9,"ax",@progbits
	.align	128
        .global         triton_poi_fused__native_batch_norm_legit_no_training_convolution_hardtanh_9
        .type           triton_poi_fused__native_batch_norm_legit_no_training_convolution_hardtanh_9,@function
        .size           triton_poi_fused__native_batch_norm_legit_no_training_convolution_hardtanh_9,(.L_x_1 - triton_poi_fused__native_batch_norm_legit_no_training_convolution_hardtanh_9)
        .other          triton_poi_fused__native_batch_norm_legit_no_training_convolution_hardtanh_9,@"STO_CUDA_ENTRY STV_DEFAULT"
triton_poi_fused__native_batch_norm_legit_no_training_convolution_hardtanh_9:
.text.triton_poi_fused__native_batch_norm_legit_no_training_convolution_hardtanh_9:
[----:B------:R-:W-:Y:S01]  /*0000*/  LDC R1, c[0x0][0x28] ;  /* 0x00000a00ff017b82 */ /* 0x000fe20000000800 */
[----:B------:R-:W1:Y:S07]  /*0010*/  S2R R0, SR_TID.X ;  /* 0x0000000000007919 */ /* 0x000e6e0000002100 */
[----:B------:R-:W2:Y:S01]  /*0020*/  LDC.64 R10, c[0x0][0x228] ;  /* 0x00008a00ff0a7b82 */ /* 0x000ea20000000a00 */
[----:B------:R-:W-:Y:S01]  /*0030*/  ULDC.64 UR4, c[0x0][0x208] ;  /* 0x0000820000047ab9 */ /* 0x000fe20000000a00 */
[----:B------:R-:W3:Y:S06]  /*0040*/  S2R R3, SR_CTAID.X ;  /* 0x0000000000037919 */ /* 0x000eec0000002500 */
[----:B------:R-:W4:Y:S08]  /*0050*/  LDC.64 R6, c[0x0][0x218] ;  /* 0x00008600ff067b82 */ /* 0x000f300000000a00 */
[----:B------:R-:W5:Y:S08]  /*0060*/  LDC.64 R8, c[0x0][0x220] ;  /* 0x00008800ff087b82 */ /* 0x000f700000000a00 */
[----:B------:R-:W5:Y:S01]  /*0070*/  LDC.64 R12, c[0x0][0x230] ;  /* 0x00008c00ff0c7b82 */ /* 0x000f620000000a00 */
[----:B-1----:R-:W-:-:S07]  /*0080*/  LOP3.LUT R0, R0, 0x7f, RZ, 0xc0, !PT ;  /* 0x0000007f00007812 */ /* 0x002fce00078ec0ff */
[----:B------:R-:W1:Y:S01]  /*0090*/  LDC.64 R4, c[0x0][0x238] ;  /* 0x00008e00ff047b82 */ /* 0x000e620000000a00 */
[----:B---3--:R-:W-:Y:S02]  /*00a0*/  SHF.R.S32.HI R2, RZ, 0x18, R3 ;  /* 0x00000018ff027819 */ /* 0x008fe40000011403 */
[----:B------:R-:W-:Y:S02]  /*00b0*/  LEA R0, R3, R0, 0x7 ;  /* 0x0000000003007211 */ /* 0x000fe400078e38ff */
[----:B------:R-:W-:-:S04]  /*00c0*/  SGXT R3, R2, 0x1 ;  /* 0x000000010203781a */ /* 0x000fc80000000200 */
[----:B------:R-:W-:-:S04]  /*00d0*/  LEA.HI R3, R3, R0, RZ, 0x4 ;  /* 0x0000000003037211 */ /* 0x000fc800078f20ff */
[--C-:B------:R-:W-:Y:S02]  /*00e0*/  SHF.R.S32.HI R2, RZ, 0x4, R3.reuse ;  /* 0x00000004ff027819 */ /* 0x100fe40000011403 */
[----:B------:R-:W-:-:S04]  /*00f0*/  SHF.R.S32.HI R3, RZ, 0x1f, R3 ;  /* 0x0000001fff037819 */ /* 0x000fc80000011403 */
[----:B------:R-:W-:-:S04]  /*0100*/  LEA.HI R3, R3, R2, RZ, 0x9 ;  /* 0x0000000203037211 */ /* 0x000fc800078f48ff */
[----:B------:R-:W-:-:S04]  /*0110*/  LOP3.LUT R3, R3, 0xfffffe00, RZ, 0xc0, !PT ;  /* 0xfffffe0003037812 */ /* 0x000fc800078ec0ff */
[----:B------:R-:W-:Y:S02]  /*0120*/  IADD3 R15, R2, -R3, RZ ;  /* 0x80000003020f7210 */ /* 0x000fe40007ffe0ff */
[----:B------:R-:W3:Y:S03]  /*0130*/  LDC.64 R2, c[0x0][0x210] ;  /* 0x00008400ff027b82 */ /* 0x000ee60000000a00 */
[----:B--2---:R-:W-:-:S05]  /*0140*/  IMAD.WIDE R10, R15, 0x4, R10 ;  /* 0x000000040f0a7825 */ /* 0x004fca00078e020a */
[----:B------:R2:W2:Y:S01]  /*0150*/  LDG.E.EL R16, desc[UR4][R10.64] ;  /* 0x000000040a107981 */ /* 0x0004a2000c2e1900 */
[----:B----4-:R-:W-:-:S04]  /*0160*/  IMAD.WIDE R6, R15, 0x4, R6 ;  /* 0x000000040f067825 */ /* 0x010fc800078e0206 */
[C---:B-----5:R-:W-:Y:S02]  /*0170*/  IMAD.WIDE R8, R15.reuse, 0x4, R8 ;  /* 0x000000040f087825 */ /* 0x060fe400078e0208 */
[----:B------:R-:W4:Y:S02]  /*0180*/  LDG.E.EL R7, desc[UR4][R6.64] ;  /* 0x0000000406077981 */ /* 0x000f24000c2e1900 */
[C---:B-1----:R-:W-:Y:S02]  /*0190*/  IMAD.WIDE R4, R15.reuse, 0x4, R4 ;  /* 0x000000040f047825 */ /* 0x042fe400078e0204 */
[----:B------:R1:W5:Y:S02]  /*01a0*/  LDG.E.EL R8, desc[UR4][R8.64] ;  /* 0x0000000408087981 */ /* 0x000364000c2e1900 */
[----:B---3--:R-:W-:Y:S02]  /*01b0*/  IMAD.WIDE R2, R0, 0x4, R2 ;  /* 0x0000000400027825 */ /* 0x008fe400078e0202 */
[----:B------:R-:W3:Y:S04]  /*01c0*/  LDG.E.EL R5, desc[UR4][R4.64] ;  /* 0x0000000404057981 */ /* 0x000ee8000c2e1900 */
[----:B------:R-:W4:Y:S01]  /*01d0*/  LDG.E R14, desc[UR4][R2.64] ;  /* 0x00000004020e7981 */ /* 0x000f22000c1e1900 */
[----:B0-2---:R-:W-:-:S06]  /*01e0*/  IMAD.WIDE R10, R15, 0x4, R12 ;  /* 0x000000040f0a7825 */ /* 0x005fcc00078e020c */
[----:B------:R-:W3:Y:S01]  /*01f0*/  LDG.E.EL R10, desc[UR4][R10.64] ;  /* 0x000000040a0a7981 */ /* 0x000ee2000c2e1900 */
[----:B-1----:R-:W-:Y:S01]  /*0200*/  HFMA2.MMA R9, -RZ, RZ, 1.625, 0 ;  /* 0x3e800000ff097435 */ /* 0x002fe200000001ff */
[----:B------:R-:W-:-:S04]  /*0210*/  FADD R16, R16, 9.9999997473787516356e-06 ;  /* 0x3727c5ac10107421 */ /* 0x000fc80000000000 */
[----:B------:R-:W0:Y:S02]  /*0220*/  MUFU.SQRT R12, R16 ;  /* 0x00000010000c7308 */ /* 0x000e240000002000 */
[C---:B0-----:R-:W-:Y:S02]  /*0230*/  FSETP.GT.AND P0, PT, R12.reuse, 8.50705917302346158658e+37, PT ;  /* 0x7e8000000c00780b */ /* 0x041fe40003f04000 */
[----:B------:R-:W-:-:S11]  /*0240*/  FSETP.GEU.AND P1, PT, R12, 1.175494350822287508e-38, PT ;  /* 0x008000000c00780b */ /* 0x000fd60003f2e000 */
[----:B------:R-:W-:-:S04]  /*0250*/  @P0 FMUL R12, R12, 0.25 ;  /* 0x3e8000000c0c0820 */ /* 0x000fc80000400000 */
[----:B------:R-:W-:-:S06]  /*0260*/  @!P1 FMUL R12, R12, 16777216 ;  /* 0x4b8000000c0c9820 */ /* 0x000fcc0000400000 */
[----:B------:R-:W0:Y:S01]  /*0270*/  MUFU.RCP R12, R12 ;  /* 0x0000000c000c7308 */ /* 0x000e220000001000 */
[----:B------:R-:W-:Y:S01]  /*0280*/  FSEL R9, R9, 1, P0 ;  /* 0x3f80000009097808 */ /* 0x000fe20000000000 */
[----:B----4-:R-:W-:-:S04]  /*0290*/  FADD R7, R14, R7 ;  /* 0x000000070e077221 */ /* 0x010fc80000000000 */
[----:B------:R-:W-:Y:S01]  /*02a0*/  @!P1 FMUL R9, R9, 16777216 ;  /* 0x4b80000009099820 */ /* 0x000fe20000400000 */
[----:B-----5:R-:W-:-:S03]  /*02b0*/  FADD R8, -R8, R7 ;  /* 0x0000000708087221 */ /* 0x020fc60000000100 */
[----:B0-----:R-:W-:-:S04]  /*02c0*/  FMUL R9, R12, R9 ;  /* 0x000000090c097220 */ /* 0x001fc80000400000 */
[----:B------:R-:W-:-:S04]  /*02d0*/  FMUL R8, R8, R9 ;  /* 0x0000000908087220 */ /* 0x000fc80000400000 */
[----:B---3--:R-:W-:Y:S02]  /*02e0*/  FFMA R8, R10, R8, R5 ;  /* 0x000000080a087223 */ /* 0x008fe40000000005 */
[----:B------:R-:W0:Y:S03]  /*02f0*/  LDC.64 R4, c[0x0][0x240] ;  /* 0x00009000ff047b82 */ /* 0x000e260000000a00 */
[----:B------:R-:W-:-:S04]  /*0300*/  FSETP.GTU.AND P0, PT, R8, RZ, PT ;  /* 0x000000ff0800720b */ /* 0x000fc80003f0c000 */
[----:B------:R-:W-:-:S04]  /*0310*/  FSEL R9, R8, RZ, P0 ;  /* 0x000000ff08097208 */ /* 0x000fc80000000000 */
[C---:B------:R-:W-:Y:S02]  /*0320*/  FSETP.GEU.AND P1, PT, R9.reuse, 6, PT ;  /* 0x40c000000900780b */ /* 0x040fe40003f2e000 */
[----:B------:R-:W-:Y:S01]  /*0330*/  FSETP.NAN.AND P0, PT, R9, R9, PT ;  /* 0x000000090900720b */ /* 0x000fe20003f08000 */
[----:B------:R-:W-:Y:S01]  /*0340*/  STG.E desc[UR4][R2.64], R7 ;  /* 0x0000000702007986 */ /* 0x000fe2000c101904 */
[----:B0-----:R-:W-:-:S09]  /*0350*/  IMAD.WIDE R4, R0, 0x4, R4 ;  /* 0x0000000400047825 */ /* 0x001fd200078e0204 */
[----:B------:R-:W-:-:S05]  /*0360*/  @P1 SEL R9, R9, 0x40c00000, P0 ;  /* 0x40c0000009091807 */ /* 0x000fca0000000000 */
[----:B------:R-:W-:Y:S01]  /*0370*/  STG.E desc[UR4][R4.64], R9 ;  /* 0x0000000904007986 */ /* 0x000fe2000c101904 */
[----:B------:R-:W-:Y:S05]  /*0380*/  EXIT ;  /* 0x000000000000794d */ /* 0x000fea0003800000 */
.L_x_0:
[----:B------:R-:W-:-:S00]  /*0390*/  BRA `(.L_x_0) ;  /* 0xfffffffc00fc7947 */ /* 0x000fc0000383ffff */
[----:B------:R-:W-:-:S00]  /*03a0*/  NOP ;  /* 0x0000000000007918 */ /* 0x000fc00000000000 */
        /* <DEDUP_REMOVED lines=13> */
.L_x_1:


//--------------------- .nv.global.init           --------------------------
	.section	.nv.global.init,"aw",@progbits
.nv.global.init:
	.type		_$_str,@object
	.size		_$_str,(_$_str_$_2 - _$_str)
_$_str:
        /*0000*/ 	.byte	0x5f, 0x5f, 0x43, 0x55, 0x44, 0x41, 0x5f, 0x46, 0x54, 0x5a, 0x00
	.type		_$_str_$_2,@object
	.size		_$_str_$_2,(.L_1 - _$_str_$_2)
_$_str_$_2:
        /*000b*/ 	.byte	0x5f, 0x5f, 0x43, 0x55, 0x44, 0x41, 0x5f, 0x50, 0x52, 0x45, 0x43, 0x5f, 0x53, 0x51, 0x52, 0x54
        /*001b*/ 	.byte	0x00
.L_1:


//--------------------- .nv.constant0.triton_poi_fused__native_batch_norm_legit_no_training_convolution_hardtanh_9 --------------------------
	.section	.nv.constant0.triton_poi_fused__native_batch_norm_legit_no_training_convolution_hardtanh_9,"a",@progbits
	.sectionflags	@""
	.align	4
.nv.constant0.triton_poi_fused__native_batch_norm_legit_no_training_convolution_hardtanh_9:
	.zero		588
